//
// Generated by NVIDIA NVVM Compiler
//
// Compiler Build ID: CL-36424714
// Cuda compilation tools, release 13.0, V13.0.88
// Based on NVVM 20.0.0
//

.version 9.0
.target sm_100
.address_size 64

	// .globl	_Z5saxpyifPf

.visible .entry _Z5saxpyifPf(
	.param .u32 _Z5saxpyifPf_param_0,
	.param .f32 _Z5saxpyifPf_param_1,
	.param .u64 .ptr .align 1 _Z5saxpyifPf_param_2
)
{
	.reg .b32 	%r<5>;
	.reg .b32 	%f<4>;
	.reg .b64 	%rd<5>;

	ld.param.f32 	%f1, [_Z5saxpyifPf_param_1];
	ld.param.u64 	%rd1, [_Z5saxpyifPf_param_2];
	cvta.to.global.u64 	%rd2, %rd1;
	mov.u32 	%r1, %ctaid.x;
	mov.u32 	%r2, %ntid.x;
	mov.u32 	%r3, %tid.x;
	mad.lo.s32 	%r4, %r1, %r2, %r3;
	mul.wide.s32 	%rd3, %r4, 4;
	add.s64 	%rd4, %rd2, %rd3;
	ld.global.f32 	%f2, [%rd4];
	mul.f32 	%f3, %f1, %f2;
	st.global.f32 	[%rd4], %f3;
	ret;

}


// ===== COMPILED SASS (sm_100) =====

	.target	sm_100

	.elftype	@"ET_EXEC"


//--------------------- .note.nv.tkinfo           --------------------------
	.section	.note.nv.tkinfo,"",@"SHT_NOTE"
	.sectionflags	@"SHF_NOTE_NV_TKINFO"
	.tkinfo
        /*0018*/ 	.word	0x00000002
        /*0030*/ 	.string	""
        /*0030*/ 	.string	"ptxas"
        /*0030*/ 	.string	"Cuda compilation tools, release 13.0, V13.0.88"
        /*0030*/ 	.string	"Build cuda_13.0.r13.0/compiler.36424714_0"
        /*0030*/ 	.string	"-arch sm_100 -m 64 "



//--------------------- .note.nv.cuinfo           --------------------------
	.section	.note.nv.cuinfo,"",@"SHT_NOTE"
	.sectionflags	@"SHF_NOTE_NV_CUINFO"
        /*0018*/ 	.short	0x0002
        /*001a*/ 	.short	0x0064
        /*001c*/ 	.short	0x0082
	.zero		2


//--------------------- .nv.info                  --------------------------
	.section	.nv.info,"",@"SHT_CUDA_INFO"
	.align	4


	//----- nvinfo : EIATTR_REGCOUNT
	.align		4
        /*0000*/ 	.byte	0x04, 0x2f
        /*0002*/ 	.short	(.L_1 - .L_0)
	.align		4
.L_0:
        /*0004*/ 	.word	index@(_Z5saxpyifPf)
        /*0008*/ 	.word	0x00000008


	//----- nvinfo : EIATTR_FRAME_SIZE
	.align		4
.L_1:
        /*000c*/ 	.byte	0x04, 0x11
        /*000e*/ 	.short	(.L_3 - .L_2)
	.align		4
.L_2:
        /*0010*/ 	.word	index@(_Z5saxpyifPf)
        /*0014*/ 	.word	0x00000000


	//----- nvinfo : EIATTR_MIN_STACK_SIZE
	.align		4
.L_3:
        /*0018*/ 	.byte	0x04, 0x12
        /*001a*/ 	.short	(.L_5 - .L_4)
	.align		4
.L_4:
        /*001c*/ 	.word	index@(_Z5saxpyifPf)
        /*0020*/ 	.word	0x00000000
.L_5:


//--------------------- .nv.compat                --------------------------
	.section	.nv.compat,"",@"SHT_CUDA_COMPAT_INFO"
	.align	4
        /*0000*/ 	.byte	0x02, 0x09, 0x00, 0x00, 0x02, 0x02, 0x01, 0x00, 0x02, 0x05, 0x05, 0x00, 0x03, 0x07, 0x01, 0x01
        /*0010*/ 	.byte	0x02, 0x03, 0x00, 0x00, 0x02, 0x06, 0x01, 0x00, 0x04, 0x0b, 0x08, 0x00, 0x09, 0x00, 0x00, 0x00
        /*0020*/ 	.byte	0x00, 0x00, 0x00, 0x00


//--------------------- .nv.info._Z5saxpyifPf     --------------------------
	.section	.nv.info._Z5saxpyifPf,"",@"SHT_CUDA_INFO"
	.sectionflags	@""
	.align	4


	//----- nvinfo : EIATTR_CUDA_API_VERSION
	.align		4
        /*0000*/ 	.byte	0x04, 0x37
        /*0002*/ 	.short	(.L_7 - .L_6)
.L_6:
        /*0004*/ 	.word	0x00000082


	//----- nvinfo : EIATTR_KPARAM_INFO
	.align		4
.L_7:
        /*0008*/ 	.byte	0x04, 0x17
        /*000a*/ 	.short	(.L_9 - .L_8)
.L_8:
        /*000c*/ 	.word	0x00000000
        /*0010*/ 	.short	0x0002
        /*0012*/ 	.short	0x0008
        /*0014*/ 	.byte	0x00, 0xf5, 0x21, 0x00


	//----- nvinfo : EIATTR_KPARAM_INFO
	.align		4
.L_9:
        /*0018*/ 	.byte	0x04, 0x17
        /*001a*/ 	.short	(.L_11 - .L_10)
.L_10:
        /*001c*/ 	.word	0x00000000
        /*0020*/ 	.short	0x0001
        /*0022*/ 	.short	0x0004
        /*0024*/ 	.byte	0x00, 0xf0, 0x11, 0x00


	//----- nvinfo : EIATTR_KPARAM_INFO
	.align		4
.L_11:
        /*0028*/ 	.byte	0x04, 0x17
        /*002a*/ 	.short	(.L_13 - .L_12)
.L_12:
        /*002c*/ 	.word	0x00000000
        /*0030*/ 	.short	0x0000
        /*0032*/ 	.short	0x0000
        /*0034*/ 	.byte	0x00, 0xf0, 0x11, 0x00


	//----- nvinfo : EIATTR_SPARSE_MMA_MASK
	.align		4
.L_13:
        /*0038*/ 	.byte	0x03, 0x50
        /*003a*/ 	.short	0x0000


	//----- nvinfo : EIATTR_MAXREG_COUNT
	.align		4
        /*003c*/ 	.byte	0x03, 0x1b
        /*003e*/ 	.short	0x00ff


	//----- nvinfo : EIATTR_MERCURY_ISA_VERSION
	.align		4
        /*0040*/ 	.byte	0x03, 0x5f
        /*0042*/ 	.short	0x0101


	//----- nvinfo : EIATTR_VRC_CTA_INIT_COUNT
	.align		4
        /*0044*/ 	.byte	0x02, 0x4a
	.zero		1
	.zero		1


	//----- nvinfo : EIATTR_EXIT_INSTR_OFFSETS
	.align		4
        /*0048*/ 	.byte	0x04, 0x1c
        /*004a*/ 	.short	(.L_15 - .L_14)


	//   ....[0]....
.L_14:
        /*004c*/ 	.word	0x000000c0


	//----- nvinfo : EIATTR_CBANK_PARAM_SIZE
	.align		4
.L_15:
        /*0050*/ 	.byte	0x03, 0x19
        /*0052*/ 	.short	0x0010


	//----- nvinfo : EIATTR_PARAM_CBANK
	.align		4
        /*0054*/ 	.byte	0x04, 0x0a
        /*0056*/ 	.short	(.L_17 - .L_16)
	.align		4
.L_16:
        /*0058*/ 	.word	index@(.nv.constant0._Z5saxpyifPf)
        /*005c*/ 	.short	0x0380
        /*005e*/ 	.short	0x0010


	//----- nvinfo : EIATTR_SW_WAR
	.align		4
.L_17:
        /*0060*/ 	.byte	0x04, 0x36
        /*0062*/ 	.short	(.L_19 - .L_18)
.L_18:
        /*0064*/ 	.word	0x00000008
.L_19:


//--------------------- .nv.callgraph             --------------------------
	.section	.nv.callgraph,"",@"SHT_CUDA_CALLGRAPH"
	.align	4
	.sectionentsize	8
	.align		4
        /*0000*/ 	.word	0x00000000
	.align		4
        /*0004*/ 	.word	0xffffffff
	.align		4
        /*0008*/ 	.word	0x00000000
	.align		4
        /*000c*/ 	.word	0xfffffffe
	.align		4
        /*0010*/ 	.word	0x00000000
	.align		4
        /*0014*/ 	.word	0xfffffffd
	.align		4
        /*0018*/ 	.word	0x00000000
	.align		4
        /*001c*/ 	.word	0xfffffffc


//--------------------- .text._Z5saxpyifPf        --------------------------
	.section	.text._Z5saxpyifPf,"ax",@progbits
	.align	128
        .global         _Z5saxpyifPf
        .type           _Z5saxpyifPf,@function
        .size           _Z5saxpyifPf,(.L_x_1 - _Z5saxpyifPf)
        .other          _Z5saxpyifPf,@"STO_CUDA_ENTRY STV_DEFAULT"
_Z5saxpyifPf:
.text._Z5saxpyifPf:
[----:B------:R-:W-:Y:S01]  /*0000*/  LDC R1, c[0x0][0x37c] ;  /* 0x0000df00ff017b82 */ /* 0x000fe20000000800 */
[----:B------:R-:W0:Y:S07]  /*0010*/  S2R R0, SR_TID.X ;  /* 0x0000000000007919 */ /* 0x000e2e0000002100 */
[----:B------:R-:W0:Y:S01]  /*0020*/  S2UR UR6, SR_CTAID.X ;  /* 0x00000000000679c3 */ /* 0x000e220000002500 */
[----:B------:R-:W1:Y:S07]  /*0030*/  LDCU.64 UR4, c[0x0][0x358] ;  /* 0x00006b00ff0477ac */ /* 0x000e6e0008000a00 */
[----:B------:R-:W0:Y:S08]  /*0040*/  LDC R5, c[0x0][0x360] ;  /* 0x0000d800ff057b82 */ /* 0x000e300000000800 */
[----:B------:R-:W2:Y:S01]  /*0050*/  LDC.64 R2, c[0x0][0x388] ;  /* 0x0000e200ff027b82 */ /* 0x000ea20000000a00 */
[----:B0-----:R-:W-:Y:S01]  /*0060*/  IMAD R5, R5, UR6, R0 ;  /* 0x0000000605057c24 */ /* 0x001fe2000f8e0200 */
[----:B------:R-:W0:Y:S03]  /*0070*/  LDCU UR6, c[0x0][0x384] ;  /* 0x00007080ff0677ac */ /* 0x000e260008000800 */
[----:B--2---:R-:W-:-:S05]  /*0080*/  IMAD.WIDE R2, R5, 0x4, R2 ;  /* 0x0000000405027825 */ /* 0x004fca00078e0202 */
[----:B-1----:R-:W0:Y:S02]  /*0090*/  LDG.E R0, desc[UR4][R2.64] ;  /* 0x0000000402007981 */ /* 0x002e24000c1e1900 */
[----:B0-----:R-:W-:-:S05]  /*00a0*/  FMUL R5, R0, UR6 ;  /* 0x0000000600057c20 */ /* 0x001fca0008400000 */
[----:B------:R-:W-:Y:S01]  /*00b0*/  STG.E desc[UR4][R2.64], R5 ;  /* 0x0000000502007986 */ /* 0x000fe2000c101904 */
[----:B------:R-:W-:Y:S05]  /*00c0*/  EXIT ;  /* 0x000000000000794d */ /* 0x000fea0003800000 */
.L_x_0:
[----:B------:R-:W-:-:S00]  /*00d0*/  BRA `(.L_x_0) ;  /* 0xfffffffc00fc7947 */ /* 0x000fc0000383ffff */
[----:B------:R-:W-:-:S00]  /*00e0*/  NOP ;  /* 0x0000000000007918 */ /* 0x000fc00000000000 */
        /* <DEDUP_REMOVED lines=9> */
.L_x_1:


//--------------------- .nv.shared.reserved.0     --------------------------
	.section	.nv.shared.reserved.0,"aw",@nobits
	.weak		__nv_reservedSMEM_offset_0_alias
	.size		__nv_reservedSMEM_offset_0_alias, 0, 64
	.other		__nv_reservedSMEM_offset_0_alias,@"STO_CUDA_RESERVED_SHARED STV_DEFAULT"
__nv_reservedSMEM_offset_0_alias:
	.zero		0
	.zero		64


//--------------------- .nv.constant0._Z5saxpyifPf --------------------------
	.section	.nv.constant0._Z5saxpyifPf,"a",@progbits
	.sectionflags	@""
	.align	4
.nv.constant0._Z5saxpyifPf:
	.zero		912


//--------------------- SYMBOLS --------------------------

	.type		.nv.reservedSmem.offset0,@object
	.size		.nv.reservedSmem.offset0,0x4
